//
// Generated by NVIDIA NVVM Compiler
//
// Compiler Build ID: CL-36424714
// Cuda compilation tools, release 13.0, V13.0.88
// Based on NVVM 20.0.0
//

.version 9.0
.target sm_100
.address_size 64

	// .globl	_ZN3cub18CUB_300001_SM_10006detail11EmptyKernelIvEEvv
.global .align 1 .b8 _ZN40_INTERNAL_4e1f8bec_4_k_cu_b3a71742_126314cuda3std3__45__cpo5beginE[1];
.global .align 1 .b8 _ZN40_INTERNAL_4e1f8bec_4_k_cu_b3a71742_126314cuda3std3__45__cpo3endE[1];
.global .align 1 .b8 _ZN40_INTERNAL_4e1f8bec_4_k_cu_b3a71742_126314cuda3std3__45__cpo6cbeginE[1];
.global .align 1 .b8 _ZN40_INTERNAL_4e1f8bec_4_k_cu_b3a71742_126314cuda3std3__45__cpo4cendE[1];
.global .align 1 .b8 _ZN40_INTERNAL_4e1f8bec_4_k_cu_b3a71742_126314cuda3std3__45__cpo6rbeginE[1];
.global .align 1 .b8 _ZN40_INTERNAL_4e1f8bec_4_k_cu_b3a71742_126314cuda3std3__45__cpo4rendE[1];
.global .align 1 .b8 _ZN40_INTERNAL_4e1f8bec_4_k_cu_b3a71742_126314cuda3std3__45__cpo7crbeginE[1];
.global .align 1 .b8 _ZN40_INTERNAL_4e1f8bec_4_k_cu_b3a71742_126314cuda3std3__45__cpo5crendE[1];
.global .align 1 .b8 _ZN40_INTERNAL_4e1f8bec_4_k_cu_b3a71742_126314cuda3std3__442_GLOBAL__N__4e1f8bec_4_k_cu_b3a71742_126316ignoreE[1];
.global .align 1 .b8 _ZN40_INTERNAL_4e1f8bec_4_k_cu_b3a71742_126314cuda3std3__419piecewise_constructE[1];
.global .align 1 .b8 _ZN40_INTERNAL_4e1f8bec_4_k_cu_b3a71742_126314cuda3std3__48in_placeE[1];
.global .align 1 .b8 _ZN40_INTERNAL_4e1f8bec_4_k_cu_b3a71742_126314cuda3std3__420unreachable_sentinelE[1];
.global .align 1 .b8 _ZN40_INTERNAL_4e1f8bec_4_k_cu_b3a71742_126314cuda3std3__47nulloptE[1];
.global .align 1 .b8 _ZN40_INTERNAL_4e1f8bec_4_k_cu_b3a71742_126314cuda3std3__48unexpectE[1];
.global .align 1 .b8 _ZN40_INTERNAL_4e1f8bec_4_k_cu_b3a71742_126314cuda3std6ranges3__45__cpo4swapE[1];
.global .align 1 .b8 _ZN40_INTERNAL_4e1f8bec_4_k_cu_b3a71742_126314cuda3std6ranges3__45__cpo9iter_moveE[1];
.global .align 1 .b8 _ZN40_INTERNAL_4e1f8bec_4_k_cu_b3a71742_126314cuda3std6ranges3__45__cpo5beginE[1];
.global .align 1 .b8 _ZN40_INTERNAL_4e1f8bec_4_k_cu_b3a71742_126314cuda3std6ranges3__45__cpo3endE[1];
.global .align 1 .b8 _ZN40_INTERNAL_4e1f8bec_4_k_cu_b3a71742_126314cuda3std6ranges3__45__cpo6cbeginE[1];
.global .align 1 .b8 _ZN40_INTERNAL_4e1f8bec_4_k_cu_b3a71742_126314cuda3std6ranges3__45__cpo4cendE[1];
.global .align 1 .b8 _ZN40_INTERNAL_4e1f8bec_4_k_cu_b3a71742_126314cuda3std6ranges3__45__cpo7advanceE[1];
.global .align 1 .b8 _ZN40_INTERNAL_4e1f8bec_4_k_cu_b3a71742_126314cuda3std6ranges3__45__cpo9iter_swapE[1];
.global .align 1 .b8 _ZN40_INTERNAL_4e1f8bec_4_k_cu_b3a71742_126314cuda3std6ranges3__45__cpo4nextE[1];
.global .align 1 .b8 _ZN40_INTERNAL_4e1f8bec_4_k_cu_b3a71742_126314cuda3std6ranges3__45__cpo4prevE[1];
.global .align 1 .b8 _ZN40_INTERNAL_4e1f8bec_4_k_cu_b3a71742_126314cuda3std6ranges3__45__cpo4dataE[1];
.global .align 1 .b8 _ZN40_INTERNAL_4e1f8bec_4_k_cu_b3a71742_126314cuda3std6ranges3__45__cpo5cdataE[1];
.global .align 1 .b8 _ZN40_INTERNAL_4e1f8bec_4_k_cu_b3a71742_126314cuda3std6ranges3__45__cpo4sizeE[1];
.global .align 1 .b8 _ZN40_INTERNAL_4e1f8bec_4_k_cu_b3a71742_126314cuda3std6ranges3__45__cpo5ssizeE[1];
.global .align 1 .b8 _ZN40_INTERNAL_4e1f8bec_4_k_cu_b3a71742_126314cuda3std6ranges3__45__cpo8distanceE[1];
.global .align 1 .b8 _ZN40_INTERNAL_4e1f8bec_4_k_cu_b3a71742_126316thrust24THRUST_300001_SM_1000_NS6system6detail10sequential3seqE[1];
.global .align 1 .b8 _ZN40_INTERNAL_4e1f8bec_4_k_cu_b3a71742_126316thrust24THRUST_300001_SM_1000_NS12placeholders2_1E[1];
.global .align 1 .b8 _ZN40_INTERNAL_4e1f8bec_4_k_cu_b3a71742_126316thrust24THRUST_300001_SM_1000_NS12placeholders2_2E[1];
.global .align 1 .b8 _ZN40_INTERNAL_4e1f8bec_4_k_cu_b3a71742_126316thrust24THRUST_300001_SM_1000_NS12placeholders2_3E[1];
.global .align 1 .b8 _ZN40_INTERNAL_4e1f8bec_4_k_cu_b3a71742_126316thrust24THRUST_300001_SM_1000_NS12placeholders2_4E[1];
.global .align 1 .b8 _ZN40_INTERNAL_4e1f8bec_4_k_cu_b3a71742_126316thrust24THRUST_300001_SM_1000_NS12placeholders2_5E[1];
.global .align 1 .b8 _ZN40_INTERNAL_4e1f8bec_4_k_cu_b3a71742_126316thrust24THRUST_300001_SM_1000_NS12placeholders2_6E[1];
.global .align 1 .b8 _ZN40_INTERNAL_4e1f8bec_4_k_cu_b3a71742_126316thrust24THRUST_300001_SM_1000_NS12placeholders2_7E[1];
.global .align 1 .b8 _ZN40_INTERNAL_4e1f8bec_4_k_cu_b3a71742_126316thrust24THRUST_300001_SM_1000_NS12placeholders2_8E[1];
.global .align 1 .b8 _ZN40_INTERNAL_4e1f8bec_4_k_cu_b3a71742_126316thrust24THRUST_300001_SM_1000_NS12placeholders2_9E[1];
.global .align 1 .b8 _ZN40_INTERNAL_4e1f8bec_4_k_cu_b3a71742_126316thrust24THRUST_300001_SM_1000_NS12placeholders3_10E[1];

.visible .entry _ZN3cub18CUB_300001_SM_10006detail11EmptyKernelIvEEvv()
{


	ret;

}


// ===== COMPILED SASS (sm_100) =====

	.target	sm_100

	.elftype	@"ET_EXEC"


//--------------------- .note.nv.tkinfo           --------------------------
	.section	.note.nv.tkinfo,"",@"SHT_NOTE"
	.sectionflags	@"SHF_NOTE_NV_TKINFO"
	.tkinfo
        /*0018*/ 	.word	0x00000002
        /*0030*/ 	.string	""
        /*0030*/ 	.string	"ptxas"
        /*0030*/ 	.string	"Cuda compilation tools, release 13.0, V13.0.88"
        /*0030*/ 	.string	"Build cuda_13.0.r13.0/compiler.36424714_0"
        /*0030*/ 	.string	"-arch sm_100 -m 64 "



//--------------------- .note.nv.cuinfo           --------------------------
	.section	.note.nv.cuinfo,"",@"SHT_NOTE"
	.sectionflags	@"SHF_NOTE_NV_CUINFO"
        /*0018*/ 	.short	0x0002
        /*001a*/ 	.short	0x0064
        /*001c*/ 	.short	0x0082
	.zero		2


//--------------------- .nv.info                  --------------------------
	.section	.nv.info,"",@"SHT_CUDA_INFO"
	.align	4


	//----- nvinfo : EIATTR_REGCOUNT
	.align		4
        /*0000*/ 	.byte	0x04, 0x2f
        /*0002*/ 	.short	(.L_41 - .L_40)
	.align		4
.L_40:
        /*0004*/ 	.word	index@(_ZN3cub18CUB_300001_SM_10006detail11EmptyKernelIvEEvv)
        /*0008*/ 	.word	0x00000004


	//----- nvinfo : EIATTR_FRAME_SIZE
	.align		4
.L_41:
        /*000c*/ 	.byte	0x04, 0x11
        /*000e*/ 	.short	(.L_43 - .L_42)
	.align		4
.L_42:
        /*0010*/ 	.word	index@(_ZN3cub18CUB_300001_SM_10006detail11EmptyKernelIvEEvv)
        /*0014*/ 	.word	0x00000000


	//----- nvinfo : EIATTR_MIN_STACK_SIZE
	.align		4
.L_43:
        /*0018*/ 	.byte	0x04, 0x12
        /*001a*/ 	.short	(.L_45 - .L_44)
	.align		4
.L_44:
        /*001c*/ 	.word	index@(_ZN3cub18CUB_300001_SM_10006detail11EmptyKernelIvEEvv)
        /*0020*/ 	.word	0x00000000
.L_45:


//--------------------- .nv.compat                --------------------------
	.section	.nv.compat,"",@"SHT_CUDA_COMPAT_INFO"
	.align	4
        /*0000*/ 	.byte	0x02, 0x09, 0x00, 0x00, 0x02, 0x02, 0x01, 0x00, 0x02, 0x05, 0x05, 0x00, 0x03, 0x07, 0x01, 0x01
        /*0010*/ 	.byte	0x02, 0x03, 0x00, 0x00, 0x02, 0x06, 0x01, 0x00, 0x04, 0x0b, 0x08, 0x00, 0x09, 0x00, 0x00, 0x00
        /*0020*/ 	.byte	0x00, 0x00, 0x00, 0x00


//--------------------- .nv.info._ZN3cub18CUB_300001_SM_10006detail11EmptyKernelIvEEvv --------------------------
	.section	.nv.info._ZN3cub18CUB_300001_SM_10006detail11EmptyKernelIvEEvv,"",@"SHT_CUDA_INFO"
	.sectionflags	@""
	.align	4


	//----- nvinfo : EIATTR_CUDA_API_VERSION
	.align		4
        /*0000*/ 	.byte	0x04, 0x37
        /*0002*/ 	.short	(.L_47 - .L_46)
.L_46:
        /*0004*/ 	.word	0x00000082


	//----- nvinfo : EIATTR_SPARSE_MMA_MASK
	.align		4
.L_47:
        /*0008*/ 	.byte	0x03, 0x50
        /*000a*/ 	.short	0x0000


	//----- nvinfo : EIATTR_MAXREG_COUNT
	.align		4
        /*000c*/ 	.byte	0x03, 0x1b
        /*000e*/ 	.short	0x00ff


	//----- nvinfo : EIATTR_MERCURY_ISA_VERSION
	.align		4
        /*0010*/ 	.byte	0x03, 0x5f
        /*0012*/ 	.short	0x0101


	//----- nvinfo : EIATTR_VRC_CTA_INIT_COUNT
	.align		4
        /*0014*/ 	.byte	0x02, 0x4a
	.zero		1
	.zero		1


	//----- nvinfo : EIATTR_EXIT_INSTR_OFFSETS
	.align		4
        /*0018*/ 	.byte	0x04, 0x1c
        /*001a*/ 	.short	(.L_49 - .L_48)


	//   ....[0]....
.L_48:
        /*001c*/ 	.word	0x00000010


	//----- nvinfo : EIATTR_SW_WAR
	.align		4
.L_49:
        /*0020*/ 	.byte	0x04, 0x36
        /*0022*/ 	.short	(.L_51 - .L_50)
.L_50:
        /*0024*/ 	.word	0x00000008
.L_51:


//--------------------- .nv.callgraph             --------------------------
	.section	.nv.callgraph,"",@"SHT_CUDA_CALLGRAPH"
	.align	4
	.sectionentsize	8
	.align		4
        /*0000*/ 	.word	0x00000000
	.align		4
        /*0004*/ 	.word	0xffffffff
	.align		4
        /*0008*/ 	.word	0x00000000
	.align		4
        /*000c*/ 	.word	0xfffffffe
	.align		4
        /*0010*/ 	.word	0x00000000
	.align		4
        /*0014*/ 	.word	0xfffffffd
	.align		4
        /*0018*/ 	.word	0x00000000
	.align		4
        /*001c*/ 	.word	0xfffffffc


//--------------------- .nv.constant4             --------------------------
	.section	.nv.constant4,"a",@progbits
	.align	8
	.align		8
.nv.constant4:
        /*0000*/ 	.dword	_ZN40_INTERNAL_4e1f8bec_4_k_cu_b3a71742_128594cuda3std3__45__cpo5beginE
	.align		8
        /*0008*/ 	.dword	_ZN40_INTERNAL_4e1f8bec_4_k_cu_b3a71742_128594cuda3std3__45__cpo3endE
	.align		8
        /*0010*/ 	.dword	_ZN40_INTERNAL_4e1f8bec_4_k_cu_b3a71742_128594cuda3std3__45__cpo6cbeginE
	.align		8
        /*0018*/ 	.dword	_ZN40_INTERNAL_4e1f8bec_4_k_cu_b3a71742_128594cuda3std3__45__cpo4cendE
	.align		8
        /*0020*/ 	.dword	_ZN40_INTERNAL_4e1f8bec_4_k_cu_b3a71742_128594cuda3std3__45__cpo6rbeginE
	.align		8
        /*0028*/ 	.dword	_ZN40_INTERNAL_4e1f8bec_4_k_cu_b3a71742_128594cuda3std3__45__cpo4rendE
	.align		8
        /*0030*/ 	.dword	_ZN40_INTERNAL_4e1f8bec_4_k_cu_b3a71742_128594cuda3std3__45__cpo7crbeginE
	.align		8
        /*0038*/ 	.dword	_ZN40_INTERNAL_4e1f8bec_4_k_cu_b3a71742_128594cuda3std3__45__cpo5crendE
	.align		8
        /*0040*/ 	.dword	_ZN40_INTERNAL_4e1f8bec_4_k_cu_b3a71742_128594cuda3std3__442_GLOBAL__N__4e1f8bec_4_k_cu_b3a71742_128596ignoreE
	.align		8
        /*0048*/ 	.dword	_ZN40_INTERNAL_4e1f8bec_4_k_cu_b3a71742_128594cuda3std3__419piecewise_constructE
	.align		8
        /*0050*/ 	.dword	_ZN40_INTERNAL_4e1f8bec_4_k_cu_b3a71742_128594cuda3std3__48in_placeE
	.align		8
        /*0058*/ 	.dword	_ZN40_INTERNAL_4e1f8bec_4_k_cu_b3a71742_128594cuda3std3__420unreachable_sentinelE
	.align		8
        /*0060*/ 	.dword	_ZN40_INTERNAL_4e1f8bec_4_k_cu_b3a71742_128594cuda3std3__47nulloptE
	.align		8
        /*0068*/ 	.dword	_ZN40_INTERNAL_4e1f8bec_4_k_cu_b3a71742_128594cuda3std3__48unexpectE
	.align		8
        /*0070*/ 	.dword	_ZN40_INTERNAL_4e1f8bec_4_k_cu_b3a71742_128594cuda3std6ranges3__45__cpo4swapE
	.align		8
        /*0078*/ 	.dword	_ZN40_INTERNAL_4e1f8bec_4_k_cu_b3a71742_128594cuda3std6ranges3__45__cpo9iter_moveE
	.align		8
        /*0080*/ 	.dword	_ZN40_INTERNAL_4e1f8bec_4_k_cu_b3a71742_128594cuda3std6ranges3__45__cpo5beginE
	.align		8
        /*0088*/ 	.dword	_ZN40_INTERNAL_4e1f8bec_4_k_cu_b3a71742_128594cuda3std6ranges3__45__cpo3endE
	.align		8
        /*0090*/ 	.dword	_ZN40_INTERNAL_4e1f8bec_4_k_cu_b3a71742_128594cuda3std6ranges3__45__cpo6cbeginE
	.align		8
        /*0098*/ 	.dword	_ZN40_INTERNAL_4e1f8bec_4_k_cu_b3a71742_128594cuda3std6ranges3__45__cpo4cendE
	.align		8
        /*00a0*/ 	.dword	_ZN40_INTERNAL_4e1f8bec_4_k_cu_b3a71742_128594cuda3std6ranges3__45__cpo7advanceE
	.align		8
        /*00a8*/ 	.dword	_ZN40_INTERNAL_4e1f8bec_4_k_cu_b3a71742_128594cuda3std6ranges3__45__cpo9iter_swapE
	.align		8
        /*00b0*/ 	.dword	_ZN40_INTERNAL_4e1f8bec_4_k_cu_b3a71742_128594cuda3std6ranges3__45__cpo4nextE
	.align		8
        /*00b8*/ 	.dword	_ZN40_INTERNAL_4e1f8bec_4_k_cu_b3a71742_128594cuda3std6ranges3__45__cpo4prevE
	.align		8
        /*00c0*/ 	.dword	_ZN40_INTERNAL_4e1f8bec_4_k_cu_b3a71742_128594cuda3std6ranges3__45__cpo4dataE
	.align		8
        /*00c8*/ 	.dword	_ZN40_INTERNAL_4e1f8bec_4_k_cu_b3a71742_128594cuda3std6ranges3__45__cpo5cdataE
	.align		8
        /*00d0*/ 	.dword	_ZN40_INTERNAL_4e1f8bec_4_k_cu_b3a71742_128594cuda3std6ranges3__45__cpo4sizeE
	.align		8
        /*00d8*/ 	.dword	_ZN40_INTERNAL_4e1f8bec_4_k_cu_b3a71742_128594cuda3std6ranges3__45__cpo5ssizeE
	.align		8
        /*00e0*/ 	.dword	_ZN40_INTERNAL_4e1f8bec_4_k_cu_b3a71742_128594cuda3std6ranges3__45__cpo8distanceE
	.align		8
        /*00e8*/ 	.dword	_ZN40_INTERNAL_4e1f8bec_4_k_cu_b3a71742_128596thrust24THRUST_300001_SM_1000_NS6system6detail10sequential3seqE
	.align		8
        /*00f0*/ 	.dword	_ZN40_INTERNAL_4e1f8bec_4_k_cu_b3a71742_128596thrust24THRUST_300001_SM_1000_NS12placeholders2_1E
	.align		8
        /*00f8*/ 	.dword	_ZN40_INTERNAL_4e1f8bec_4_k_cu_b3a71742_128596thrust24THRUST_300001_SM_1000_NS12placeholders2_2E
	.align		8
        /*0100*/ 	.dword	_ZN40_INTERNAL_4e1f8bec_4_k_cu_b3a71742_128596thrust24THRUST_300001_SM_1000_NS12placeholders2_3E
	.align		8
        /*0108*/ 	.dword	_ZN40_INTERNAL_4e1f8bec_4_k_cu_b3a71742_128596thrust24THRUST_300001_SM_1000_NS12placeholders2_4E
	.align		8
        /*0110*/ 	.dword	_ZN40_INTERNAL_4e1f8bec_4_k_cu_b3a71742_128596thrust24THRUST_300001_SM_1000_NS12placeholders2_5E
	.align		8
        /*0118*/ 	.dword	_ZN40_INTERNAL_4e1f8bec_4_k_cu_b3a71742_128596thrust24THRUST_300001_SM_1000_NS12placeholders2_6E
	.align		8
        /*0120*/ 	.dword	_ZN40_INTERNAL_4e1f8bec_4_k_cu_b3a71742_128596thrust24THRUST_300001_SM_1000_NS12placeholders2_7E
	.align		8
        /*0128*/ 	.dword	_ZN40_INTERNAL_4e1f8bec_4_k_cu_b3a71742_128596thrust24THRUST_300001_SM_1000_NS12placeholders2_8E
	.align		8
        /*0130*/ 	.dword	_ZN40_INTERNAL_4e1f8bec_4_k_cu_b3a71742_128596thrust24THRUST_300001_SM_1000_NS12placeholders2_9E
	.align		8
        /*0138*/ 	.dword	_ZN40_INTERNAL_4e1f8bec_4_k_cu_b3a71742_128596thrust24THRUST_300001_SM_1000_NS12placeholders3_10E


//--------------------- .text._ZN3cub18CUB_300001_SM_10006detail11EmptyKernelIvEEvv --------------------------
	.section	.text._ZN3cub18CUB_300001_SM_10006detail11EmptyKernelIvEEvv,"ax",@progbits
	.align	128
        .global         _ZN3cub18CUB_300001_SM_10006detail11EmptyKernelIvEEvv
        .type           _ZN3cub18CUB_300001_SM_10006detail11EmptyKernelIvEEvv,@function
        .size           _ZN3cub18CUB_300001_SM_10006detail11EmptyKernelIvEEvv,(.L_x_1 - _ZN3cub18CUB_300001_SM_10006detail11EmptyKernelIvEEvv)
        .other          _ZN3cub18CUB_300001_SM_10006detail11EmptyKernelIvEEvv,@"STO_CUDA_ENTRY STV_DEFAULT"
_ZN3cub18CUB_300001_SM_10006detail11EmptyKernelIvEEvv:
.text._ZN3cub18CUB_300001_SM_10006detail11EmptyKernelIvEEvv:
[----:B------:R-:W-:Y:S01]  /*0000*/  LDC R1, c[0x0][0x37c] ;  /* 0x0000df00ff017b82 */ /* 0x000fe20000000800 */
[----:B------:R-:W-:Y:S05]  /*0010*/  EXIT ;  /* 0x000000000000794d */ /* 0x000fea0003800000 */
.L_x_0:
[----:B------:R-:W-:-:S00]  /*0020*/  BRA `(.L_x_0) ;  /* 0xfffffffc00fc7947 */ /* 0x000fc0000383ffff */
[----:B------:R-:W-:-:S00]  /*0030*/  NOP ;  /* 0x0000000000007918 */ /* 0x000fc00000000000 */
        /* <DEDUP_REMOVED lines=12> */
.L_x_1:


//--------------------- .nv.shared.reserved.0     --------------------------
	.section	.nv.shared.reserved.0,"aw",@nobits
	.weak		__nv_reservedSMEM_offset_0_alias
	.size		__nv_reservedSMEM_offset_0_alias, 0, 64
	.other		__nv_reservedSMEM_offset_0_alias,@"STO_CUDA_RESERVED_SHARED STV_DEFAULT"
__nv_reservedSMEM_offset_0_alias:
	.zero		0
	.zero		64


//--------------------- .nv.global                --------------------------
	.section	.nv.global,"aw",@nobits
.nv.global:
	.type		_ZN40_INTERNAL_4e1f8bec_4_k_cu_b3a71742_128596thrust24THRUST_300001_SM_1000_NS12placeholders2_5E,@object
	.size		_ZN40_INTERNAL_4e1f8bec_4_k_cu_b3a71742_128596thrust24THRUST_300001_SM_1000_NS12placeholders2_5E,(_ZN40_INTERNAL_4e1f8bec_4_k_cu_b3a71742_128594cuda3std3__45__cpo6cbeginE - _ZN40_INTERNAL_4e1f8bec_4_k_cu_b3a71742_128596thrust24THRUST_300001_SM_1000_NS12placeholders2_5E)
_ZN40_INTERNAL_4e1f8bec_4_k_cu_b3a71742_128596thrust24THRUST_300001_SM_1000_NS12placeholders2_5E:
	.zero		1
	.type		_ZN40_INTERNAL_4e1f8bec_4_k_cu_b3a71742_128594cuda3std3__45__cpo6cbeginE,@object
	.size		_ZN40_INTERNAL_4e1f8bec_4_k_cu_b3a71742_128594cuda3std3__45__cpo6cbeginE,(_ZN40_INTERNAL_4e1f8bec_4_k_cu_b3a71742_128594cuda3std6ranges3__45__cpo6cbeginE - _ZN40_INTERNAL_4e1f8bec_4_k_cu_b3a71742_128594cuda3std3__45__cpo6cbeginE)
_ZN40_INTERNAL_4e1f8bec_4_k_cu_b3a71742_128594cuda3std3__45__cpo6cbeginE:
	.zero		1
	.type		_ZN40_INTERNAL_4e1f8bec_4_k_cu_b3a71742_128594cuda3std6ranges3__45__cpo6cbeginE,@object
	.size		_ZN40_INTERNAL_4e1f8bec_4_k_cu_b3a71742_128594cuda3std6ranges3__45__cpo6cbeginE,(_ZN40_INTERNAL_4e1f8bec_4_k_cu_b3a71742_128594cuda3std3__48in_placeE - _ZN40_INTERNAL_4e1f8bec_4_k_cu_b3a71742_128594cuda3std6ranges3__45__cpo6cbeginE)
_ZN40_INTERNAL_4e1f8bec_4_k_cu_b3a71742_128594cuda3std6ranges3__45__cpo6cbeginE:
	.zero		1
	.type		_ZN40_INTERNAL_4e1f8bec_4_k_cu_b3a71742_128594cuda3std3__48in_placeE,@object
	.size		_ZN40_INTERNAL_4e1f8bec_4_k_cu_b3a71742_128594cuda3std3__48in_placeE,(_ZN40_INTERNAL_4e1f8bec_4_k_cu_b3a71742_128594cuda3std6ranges3__45__cpo4sizeE - _ZN40_INTERNAL_4e1f8bec_4_k_cu_b3a71742_128594cuda3std3__48in_placeE)
_ZN40_INTERNAL_4e1f8bec_4_k_cu_b3a71742_128594cuda3std3__48in_placeE:
	.zero		1
	.type		_ZN40_INTERNAL_4e1f8bec_4_k_cu_b3a71742_128594cuda3std6ranges3__45__cpo4sizeE,@object
	.size		_ZN40_INTERNAL_4e1f8bec_4_k_cu_b3a71742_128594cuda3std6ranges3__45__cpo4sizeE,(_ZN40_INTERNAL_4e1f8bec_4_k_cu_b3a71742_128596thrust24THRUST_300001_SM_1000_NS12placeholders2_9E - _ZN40_INTERNAL_4e1f8bec_4_k_cu_b3a71742_128594cuda3std6ranges3__45__cpo4sizeE)
_ZN40_INTERNAL_4e1f8bec_4_k_cu_b3a71742_128594cuda3std6ranges3__45__cpo4sizeE:
	.zero		1
	.type		_ZN40_INTERNAL_4e1f8bec_4_k_cu_b3a71742_128596thrust24THRUST_300001_SM_1000_NS12placeholders2_9E,@object
	.size		_ZN40_INTERNAL_4e1f8bec_4_k_cu_b3a71742_128596thrust24THRUST_300001_SM_1000_NS12placeholders2_9E,(_ZN40_INTERNAL_4e1f8bec_4_k_cu_b3a71742_128594cuda3std3__45__cpo7crbeginE - _ZN40_INTERNAL_4e1f8bec_4_k_cu_b3a71742_128596thrust24THRUST_300001_SM_1000_NS12placeholders2_9E)
_ZN40_INTERNAL_4e1f8bec_4_k_cu_b3a71742_128596thrust24THRUST_300001_SM_1000_NS12placeholders2_9E:
	.zero		1
	.type		_ZN40_INTERNAL_4e1f8bec_4_k_cu_b3a71742_128594cuda3std3__45__cpo7crbeginE,@object
	.size		_ZN40_INTERNAL_4e1f8bec_4_k_cu_b3a71742_128594cuda3std3__45__cpo7crbeginE,(_ZN40_INTERNAL_4e1f8bec_4_k_cu_b3a71742_128594cuda3std6ranges3__45__cpo4nextE - _ZN40_INTERNAL_4e1f8bec_4_k_cu_b3a71742_128594cuda3std3__45__cpo7crbeginE)
_ZN40_INTERNAL_4e1f8bec_4_k_cu_b3a71742_128594cuda3std3__45__cpo7crbeginE:
	.zero		1
	.type		_ZN40_INTERNAL_4e1f8bec_4_k_cu_b3a71742_128594cuda3std6ranges3__45__cpo4nextE,@object
	.size		_ZN40_INTERNAL_4e1f8bec_4_k_cu_b3a71742_128594cuda3std6ranges3__45__cpo4nextE,(_ZN40_INTERNAL_4e1f8bec_4_k_cu_b3a71742_128594cuda3std6ranges3__45__cpo4swapE - _ZN40_INTERNAL_4e1f8bec_4_k_cu_b3a71742_128594cuda3std6ranges3__45__cpo4nextE)
_ZN40_INTERNAL_4e1f8bec_4_k_cu_b3a71742_128594cuda3std6ranges3__45__cpo4nextE:
	.zero		1
	.type		_ZN40_INTERNAL_4e1f8bec_4_k_cu_b3a71742_128594cuda3std6ranges3__45__cpo4swapE,@object
	.size		_ZN40_INTERNAL_4e1f8bec_4_k_cu_b3a71742_128594cuda3std6ranges3__45__cpo4swapE,(_ZN40_INTERNAL_4e1f8bec_4_k_cu_b3a71742_128596thrust24THRUST_300001_SM_1000_NS12placeholders2_1E - _ZN40_INTERNAL_4e1f8bec_4_k_cu_b3a71742_128594cuda3std6ranges3__45__cpo4swapE)
_ZN40_INTERNAL_4e1f8bec_4_k_cu_b3a71742_128594cuda3std6ranges3__45__cpo4swapE:
	.zero		1
	.type		_ZN40_INTERNAL_4e1f8bec_4_k_cu_b3a71742_128596thrust24THRUST_300001_SM_1000_NS12placeholders2_1E,@object
	.size		_ZN40_INTERNAL_4e1f8bec_4_k_cu_b3a71742_128596thrust24THRUST_300001_SM_1000_NS12placeholders2_1E,(_ZN40_INTERNAL_4e1f8bec_4_k_cu_b3a71742_128596thrust24THRUST_300001_SM_1000_NS12placeholders2_3E - _ZN40_INTERNAL_4e1f8bec_4_k_cu_b3a71742_128596thrust24THRUST_300001_SM_1000_NS12placeholders2_1E)
_ZN40_INTERNAL_4e1f8bec_4_k_cu_b3a71742_128596thrust24THRUST_300001_SM_1000_NS12placeholders2_1E:
	.zero		1
	.type		_ZN40_INTERNAL_4e1f8bec_4_k_cu_b3a71742_128596thrust24THRUST_300001_SM_1000_NS12placeholders2_3E,@object
	.size		_ZN40_INTERNAL_4e1f8bec_4_k_cu_b3a71742_128596thrust24THRUST_300001_SM_1000_NS12placeholders2_3E,(_ZN40_INTERNAL_4e1f8bec_4_k_cu_b3a71742_128594cuda3std3__45__cpo5beginE - _ZN40_INTERNAL_4e1f8bec_4_k_cu_b3a71742_128596thrust24THRUST_300001_SM_1000_NS12placeholders2_3E)
_ZN40_INTERNAL_4e1f8bec_4_k_cu_b3a71742_128596thrust24THRUST_300001_SM_1000_NS12placeholders2_3E:
	.zero		1
	.type		_ZN40_INTERNAL_4e1f8bec_4_k_cu_b3a71742_128594cuda3std3__45__cpo5beginE,@object
	.size		_ZN40_INTERNAL_4e1f8bec_4_k_cu_b3a71742_128594cuda3std3__45__cpo5beginE,(_ZN40_INTERNAL_4e1f8bec_4_k_cu_b3a71742_128594cuda3std6ranges3__45__cpo5beginE - _ZN40_INTERNAL_4e1f8bec_4_k_cu_b3a71742_128594cuda3std3__45__cpo5beginE)
_ZN40_INTERNAL_4e1f8bec_4_k_cu_b3a71742_128594cuda3std3__45__cpo5beginE:
	.zero		1
	.type		_ZN40_INTERNAL_4e1f8bec_4_k_cu_b3a71742_128594cuda3std6ranges3__45__cpo5beginE,@object
	.size		_ZN40_INTERNAL_4e1f8bec_4_k_cu_b3a71742_128594cuda3std6ranges3__45__cpo5beginE,(_ZN40_INTERNAL_4e1f8bec_4_k_cu_b3a71742_128594cuda3std3__442_GLOBAL__N__4e1f8bec_4_k_cu_b3a71742_128596ignoreE - _ZN40_INTERNAL_4e1f8bec_4_k_cu_b3a71742_128594cuda3std6ranges3__45__cpo5beginE)
_ZN40_INTERNAL_4e1f8bec_4_k_cu_b3a71742_128594cuda3std6ranges3__45__cpo5beginE:
	.zero		1
	.type		_ZN40_INTERNAL_4e1f8bec_4_k_cu_b3a71742_128594cuda3std3__442_GLOBAL__N__4e1f8bec_4_k_cu_b3a71742_128596ignoreE,@object
	.size		_ZN40_INTERNAL_4e1f8bec_4_k_cu_b3a71742_128594cuda3std3__442_GLOBAL__N__4e1f8bec_4_k_cu_b3a71742_128596ignoreE,(_ZN40_INTERNAL_4e1f8bec_4_k_cu_b3a71742_128594cuda3std6ranges3__45__cpo4dataE - _ZN40_INTERNAL_4e1f8bec_4_k_cu_b3a71742_128594cuda3std3__442_GLOBAL__N__4e1f8bec_4_k_cu_b3a71742_128596ignoreE)
_ZN40_INTERNAL_4e1f8bec_4_k_cu_b3a71742_128594cuda3std3__442_GLOBAL__N__4e1f8bec_4_k_cu_b3a71742_128596ignoreE:
	.zero		1
	.type		_ZN40_INTERNAL_4e1f8bec_4_k_cu_b3a71742_128594cuda3std6ranges3__45__cpo4dataE,@object
	.size		_ZN40_INTERNAL_4e1f8bec_4_k_cu_b3a71742_128594cuda3std6ranges3__45__cpo4dataE,(_ZN40_INTERNAL_4e1f8bec_4_k_cu_b3a71742_128596thrust24THRUST_300001_SM_1000_NS12placeholders2_7E - _ZN40_INTERNAL_4e1f8bec_4_k_cu_b3a71742_128594cuda3std6ranges3__45__cpo4dataE)
_ZN40_INTERNAL_4e1f8bec_4_k_cu_b3a71742_128594cuda3std6ranges3__45__cpo4dataE:
	.zero		1
	.type		_ZN40_INTERNAL_4e1f8bec_4_k_cu_b3a71742_128596thrust24THRUST_300001_SM_1000_NS12placeholders2_7E,@object
	.size		_ZN40_INTERNAL_4e1f8bec_4_k_cu_b3a71742_128596thrust24THRUST_300001_SM_1000_NS12placeholders2_7E,(_ZN40_INTERNAL_4e1f8bec_4_k_cu_b3a71742_128594cuda3std3__45__cpo6rbeginE - _ZN40_INTERNAL_4e1f8bec_4_k_cu_b3a71742_128596thrust24THRUST_300001_SM_1000_NS12placeholders2_7E)
_ZN40_INTERNAL_4e1f8bec_4_k_cu_b3a71742_128596thrust24THRUST_300001_SM_1000_NS12placeholders2_7E:
	.zero		1
	.type		_ZN40_INTERNAL_4e1f8bec_4_k_cu_b3a71742_128594cuda3std3__45__cpo6rbeginE,@object
	.size		_ZN40_INTERNAL_4e1f8bec_4_k_cu_b3a71742_128594cuda3std3__45__cpo6rbeginE,(_ZN40_INTERNAL_4e1f8bec_4_k_cu_b3a71742_128594cuda3std6ranges3__45__cpo7advanceE - _ZN40_INTERNAL_4e1f8bec_4_k_cu_b3a71742_128594cuda3std3__45__cpo6rbeginE)
_ZN40_INTERNAL_4e1f8bec_4_k_cu_b3a71742_128594cuda3std3__45__cpo6rbeginE:
	.zero		1
	.type		_ZN40_INTERNAL_4e1f8bec_4_k_cu_b3a71742_128594cuda3std6ranges3__45__cpo7advanceE,@object
	.size		_ZN40_INTERNAL_4e1f8bec_4_k_cu_b3a71742_128594cuda3std6ranges3__45__cpo7advanceE,(_ZN40_INTERNAL_4e1f8bec_4_k_cu_b3a71742_128594cuda3std3__47nulloptE - _ZN40_INTERNAL_4e1f8bec_4_k_cu_b3a71742_128594cuda3std6ranges3__45__cpo7advanceE)
_ZN40_INTERNAL_4e1f8bec_4_k_cu_b3a71742_128594cuda3std6ranges3__45__cpo7advanceE:
	.zero		1
	.type		_ZN40_INTERNAL_4e1f8bec_4_k_cu_b3a71742_128594cuda3std3__47nulloptE,@object
	.size		_ZN40_INTERNAL_4e1f8bec_4_k_cu_b3a71742_128594cuda3std3__47nulloptE,(_ZN40_INTERNAL_4e1f8bec_4_k_cu_b3a71742_128594cuda3std6ranges3__45__cpo8distanceE - _ZN40_INTERNAL_4e1f8bec_4_k_cu_b3a71742_128594cuda3std3__47nulloptE)
_ZN40_INTERNAL_4e1f8bec_4_k_cu_b3a71742_128594cuda3std3__47nulloptE:
	.zero		1
	.type		_ZN40_INTERNAL_4e1f8bec_4_k_cu_b3a71742_128594cuda3std6ranges3__45__cpo8distanceE,@object
	.size		_ZN40_INTERNAL_4e1f8bec_4_k_cu_b3a71742_128594cuda3std6ranges3__45__cpo8distanceE,(_ZN40_INTERNAL_4e1f8bec_4_k_cu_b3a71742_128596thrust24THRUST_300001_SM_1000_NS12placeholders2_6E - _ZN40_INTERNAL_4e1f8bec_4_k_cu_b3a71742_128594cuda3std6ranges3__45__cpo8distanceE)
_ZN40_INTERNAL_4e1f8bec_4_k_cu_b3a71742_128594cuda3std6ranges3__45__cpo8distanceE:
	.zero		1
	.type		_ZN40_INTERNAL_4e1f8bec_4_k_cu_b3a71742_128596thrust24THRUST_300001_SM_1000_NS12placeholders2_6E,@object
	.size		_ZN40_INTERNAL_4e1f8bec_4_k_cu_b3a71742_128596thrust24THRUST_300001_SM_1000_NS12placeholders2_6E,(_ZN40_INTERNAL_4e1f8bec_4_k_cu_b3a71742_128594cuda3std3__45__cpo4cendE - _ZN40_INTERNAL_4e1f8bec_4_k_cu_b3a71742_128596thrust24THRUST_300001_SM_1000_NS12placeholders2_6E)
_ZN40_INTERNAL_4e1f8bec_4_k_cu_b3a71742_128596thrust24THRUST_300001_SM_1000_NS12placeholders2_6E:
	.zero		1
	.type		_ZN40_INTERNAL_4e1f8bec_4_k_cu_b3a71742_128594cuda3std3__45__cpo4cendE,@object
	.size		_ZN40_INTERNAL_4e1f8bec_4_k_cu_b3a71742_128594cuda3std3__45__cpo4cendE,(_ZN40_INTERNAL_4e1f8bec_4_k_cu_b3a71742_128594cuda3std6ranges3__45__cpo4cendE - _ZN40_INTERNAL_4e1f8bec_4_k_cu_b3a71742_128594cuda3std3__45__cpo4cendE)
_ZN40_INTERNAL_4e1f8bec_4_k_cu_b3a71742_128594cuda3std3__45__cpo4cendE:
	.zero		1
	.type		_ZN40_INTERNAL_4e1f8bec_4_k_cu_b3a71742_128594cuda3std6ranges3__45__cpo4cendE,@object
	.size		_ZN40_INTERNAL_4e1f8bec_4_k_cu_b3a71742_128594cuda3std6ranges3__45__cpo4cendE,(_ZN40_INTERNAL_4e1f8bec_4_k_cu_b3a71742_128594cuda3std3__420unreachable_sentinelE - _ZN40_INTERNAL_4e1f8bec_4_k_cu_b3a71742_128594cuda3std6ranges3__45__cpo4cendE)
_ZN40_INTERNAL_4e1f8bec_4_k_cu_b3a71742_128594cuda3std6ranges3__45__cpo4cendE:
	.zero		1
	.type		_ZN40_INTERNAL_4e1f8bec_4_k_cu_b3a71742_128594cuda3std3__420unreachable_sentinelE,@object
	.size		_ZN40_INTERNAL_4e1f8bec_4_k_cu_b3a71742_128594cuda3std3__420unreachable_sentinelE,(_ZN40_INTERNAL_4e1f8bec_4_k_cu_b3a71742_128594cuda3std6ranges3__45__cpo5ssizeE - _ZN40_INTERNAL_4e1f8bec_4_k_cu_b3a71742_128594cuda3std3__420unreachable_sentinelE)
_ZN40_INTERNAL_4e1f8bec_4_k_cu_b3a71742_128594cuda3std3__420unreachable_sentinelE:
	.zero		1
	.type		_ZN40_INTERNAL_4e1f8bec_4_k_cu_b3a71742_128594cuda3std6ranges3__45__cpo5ssizeE,@object
	.size		_ZN40_INTERNAL_4e1f8bec_4_k_cu_b3a71742_128594cuda3std6ranges3__45__cpo5ssizeE,(_ZN40_INTERNAL_4e1f8bec_4_k_cu_b3a71742_128596thrust24THRUST_300001_SM_1000_NS12placeholders3_10E - _ZN40_INTERNAL_4e1f8bec_4_k_cu_b3a71742_128594cuda3std6ranges3__45__cpo5ssizeE)
_ZN40_INTERNAL_4e1f8bec_4_k_cu_b3a71742_128594cuda3std6ranges3__45__cpo5ssizeE:
	.zero		1
	.type		_ZN40_INTERNAL_4e1f8bec_4_k_cu_b3a71742_128596thrust24THRUST_300001_SM_1000_NS12placeholders3_10E,@object
	.size		_ZN40_INTERNAL_4e1f8bec_4_k_cu_b3a71742_128596thrust24THRUST_300001_SM_1000_NS12placeholders3_10E,(_ZN40_INTERNAL_4e1f8bec_4_k_cu_b3a71742_128594cuda3std3__45__cpo5crendE - _ZN40_INTERNAL_4e1f8bec_4_k_cu_b3a71742_128596thrust24THRUST_300001_SM_1000_NS12placeholders3_10E)
_ZN40_INTERNAL_4e1f8bec_4_k_cu_b3a71742_128596thrust24THRUST_300001_SM_1000_NS12placeholders3_10E:
	.zero		1
	.type		_ZN40_INTERNAL_4e1f8bec_4_k_cu_b3a71742_128594cuda3std3__45__cpo5crendE,@object
	.size		_ZN40_INTERNAL_4e1f8bec_4_k_cu_b3a71742_128594cuda3std3__45__cpo5crendE,(_ZN40_INTERNAL_4e1f8bec_4_k_cu_b3a71742_128594cuda3std6ranges3__45__cpo4prevE - _ZN40_INTERNAL_4e1f8bec_4_k_cu_b3a71742_128594cuda3std3__45__cpo5crendE)
_ZN40_INTERNAL_4e1f8bec_4_k_cu_b3a71742_128594cuda3std3__45__cpo5crendE:
	.zero		1
	.type		_ZN40_INTERNAL_4e1f8bec_4_k_cu_b3a71742_128594cuda3std6ranges3__45__cpo4prevE,@object
	.size		_ZN40_INTERNAL_4e1f8bec_4_k_cu_b3a71742_128594cuda3std6ranges3__45__cpo4prevE,(_ZN40_INTERNAL_4e1f8bec_4_k_cu_b3a71742_128594cuda3std6ranges3__45__cpo9iter_moveE - _ZN40_INTERNAL_4e1f8bec_4_k_cu_b3a71742_128594cuda3std6ranges3__45__cpo4prevE)
_ZN40_INTERNAL_4e1f8bec_4_k_cu_b3a71742_128594cuda3std6ranges3__45__cpo4prevE:
	.zero		1
	.type		_ZN40_INTERNAL_4e1f8bec_4_k_cu_b3a71742_128594cuda3std6ranges3__45__cpo9iter_moveE,@object
	.size		_ZN40_INTERNAL_4e1f8bec_4_k_cu_b3a71742_128594cuda3std6ranges3__45__cpo9iter_moveE,(_ZN40_INTERNAL_4e1f8bec_4_k_cu_b3a71742_128596thrust24THRUST_300001_SM_1000_NS12placeholders2_2E - _ZN40_INTERNAL_4e1f8bec_4_k_cu_b3a71742_128594cuda3std6ranges3__45__cpo9iter_moveE)
_ZN40_INTERNAL_4e1f8bec_4_k_cu_b3a71742_128594cuda3std6ranges3__45__cpo9iter_moveE:
	.zero		1
	.type		_ZN40_INTERNAL_4e1f8bec_4_k_cu_b3a71742_128596thrust24THRUST_300001_SM_1000_NS12placeholders2_2E,@object
	.size		_ZN40_INTERNAL_4e1f8bec_4_k_cu_b3a71742_128596thrust24THRUST_300001_SM_1000_NS12placeholders2_2E,(_ZN40_INTERNAL_4e1f8bec_4_k_cu_b3a71742_128596thrust24THRUST_300001_SM_1000_NS12placeholders2_4E - _ZN40_INTERNAL_4e1f8bec_4_k_cu_b3a71742_128596thrust24THRUST_300001_SM_1000_NS12placeholders2_2E)
_ZN40_INTERNAL_4e1f8bec_4_k_cu_b3a71742_128596thrust24THRUST_300001_SM_1000_NS12placeholders2_2E:
	.zero		1
	.type		_ZN40_INTERNAL_4e1f8bec_4_k_cu_b3a71742_128596thrust24THRUST_300001_SM_1000_NS12placeholders2_4E,@object
	.size		_ZN40_INTERNAL_4e1f8bec_4_k_cu_b3a71742_128596thrust24THRUST_300001_SM_1000_NS12placeholders2_4E,(_ZN40_INTERNAL_4e1f8bec_4_k_cu_b3a71742_128594cuda3std3__45__cpo3endE - _ZN40_INTERNAL_4e1f8bec_4_k_cu_b3a71742_128596thrust24THRUST_300001_SM_1000_NS12placeholders2_4E)
_ZN40_INTERNAL_4e1f8bec_4_k_cu_b3a71742_128596thrust24THRUST_300001_SM_1000_NS12placeholders2_4E:
	.zero		1
	.type		_ZN40_INTERNAL_4e1f8bec_4_k_cu_b3a71742_128594cuda3std3__45__cpo3endE,@object
	.size		_ZN40_INTERNAL_4e1f8bec_4_k_cu_b3a71742_128594cuda3std3__45__cpo3endE,(_ZN40_INTERNAL_4e1f8bec_4_k_cu_b3a71742_128594cuda3std6ranges3__45__cpo3endE - _ZN40_INTERNAL_4e1f8bec_4_k_cu_b3a71742_128594cuda3std3__45__cpo3endE)
_ZN40_INTERNAL_4e1f8bec_4_k_cu_b3a71742_128594cuda3std3__45__cpo3endE:
	.zero		1
	.type		_ZN40_INTERNAL_4e1f8bec_4_k_cu_b3a71742_128594cuda3std6ranges3__45__cpo3endE,@object
	.size		_ZN40_INTERNAL_4e1f8bec_4_k_cu_b3a71742_128594cuda3std6ranges3__45__cpo3endE,(_ZN40_INTERNAL_4e1f8bec_4_k_cu_b3a71742_128594cuda3std3__419piecewise_constructE - _ZN40_INTERNAL_4e1f8bec_4_k_cu_b3a71742_128594cuda3std6ranges3__45__cpo3endE)
_ZN40_INTERNAL_4e1f8bec_4_k_cu_b3a71742_128594cuda3std6ranges3__45__cpo3endE:
	.zero		1
	.type		_ZN40_INTERNAL_4e1f8bec_4_k_cu_b3a71742_128594cuda3std3__419piecewise_constructE,@object
	.size		_ZN40_INTERNAL_4e1f8bec_4_k_cu_b3a71742_128594cuda3std3__419piecewise_constructE,(_ZN40_INTERNAL_4e1f8bec_4_k_cu_b3a71742_128594cuda3std6ranges3__45__cpo5cdataE - _ZN40_INTERNAL_4e1f8bec_4_k_cu_b3a71742_128594cuda3std3__419piecewise_constructE)
_ZN40_INTERNAL_4e1f8bec_4_k_cu_b3a71742_128594cuda3std3__419piecewise_constructE:
	.zero		1
	.type		_ZN40_INTERNAL_4e1f8bec_4_k_cu_b3a71742_128594cuda3std6ranges3__45__cpo5cdataE,@object
	.size		_ZN40_INTERNAL_4e1f8bec_4_k_cu_b3a71742_128594cuda3std6ranges3__45__cpo5cdataE,(_ZN40_INTERNAL_4e1f8bec_4_k_cu_b3a71742_128596thrust24THRUST_300001_SM_1000_NS12placeholders2_8E - _ZN40_INTERNAL_4e1f8bec_4_k_cu_b3a71742_128594cuda3std6ranges3__45__cpo5cdataE)
_ZN40_INTERNAL_4e1f8bec_4_k_cu_b3a71742_128594cuda3std6ranges3__45__cpo5cdataE:
	.zero		1
	.type		_ZN40_INTERNAL_4e1f8bec_4_k_cu_b3a71742_128596thrust24THRUST_300001_SM_1000_NS12placeholders2_8E,@object
	.size		_ZN40_INTERNAL_4e1f8bec_4_k_cu_b3a71742_128596thrust24THRUST_300001_SM_1000_NS12placeholders2_8E,(_ZN40_INTERNAL_4e1f8bec_4_k_cu_b3a71742_128594cuda3std3__45__cpo4rendE - _ZN40_INTERNAL_4e1f8bec_4_k_cu_b3a71742_128596thrust24THRUST_300001_SM_1000_NS12placeholders2_8E)
_ZN40_INTERNAL_4e1f8bec_4_k_cu_b3a71742_128596thrust24THRUST_300001_SM_1000_NS12placeholders2_8E:
	.zero		1
	.type		_ZN40_INTERNAL_4e1f8bec_4_k_cu_b3a71742_128594cuda3std3__45__cpo4rendE,@object
	.size		_ZN40_INTERNAL_4e1f8bec_4_k_cu_b3a71742_128594cuda3std3__45__cpo4rendE,(_ZN40_INTERNAL_4e1f8bec_4_k_cu_b3a71742_128594cuda3std6ranges3__45__cpo9iter_swapE - _ZN40_INTERNAL_4e1f8bec_4_k_cu_b3a71742_128594cuda3std3__45__cpo4rendE)
_ZN40_INTERNAL_4e1f8bec_4_k_cu_b3a71742_128594cuda3std3__45__cpo4rendE:
	.zero		1
	.type		_ZN40_INTERNAL_4e1f8bec_4_k_cu_b3a71742_128594cuda3std6ranges3__45__cpo9iter_swapE,@object
	.size		_ZN40_INTERNAL_4e1f8bec_4_k_cu_b3a71742_128594cuda3std6ranges3__45__cpo9iter_swapE,(_ZN40_INTERNAL_4e1f8bec_4_k_cu_b3a71742_128594cuda3std3__48unexpectE - _ZN40_INTERNAL_4e1f8bec_4_k_cu_b3a71742_128594cuda3std6ranges3__45__cpo9iter_swapE)
_ZN40_INTERNAL_4e1f8bec_4_k_cu_b3a71742_128594cuda3std6ranges3__45__cpo9iter_swapE:
	.zero		1
	.type		_ZN40_INTERNAL_4e1f8bec_4_k_cu_b3a71742_128594cuda3std3__48unexpectE,@object
	.size		_ZN40_INTERNAL_4e1f8bec_4_k_cu_b3a71742_128594cuda3std3__48unexpectE,(_ZN40_INTERNAL_4e1f8bec_4_k_cu_b3a71742_128596thrust24THRUST_300001_SM_1000_NS6system6detail10sequential3seqE - _ZN40_INTERNAL_4e1f8bec_4_k_cu_b3a71742_128594cuda3std3__48unexpectE)
_ZN40_INTERNAL_4e1f8bec_4_k_cu_b3a71742_128594cuda3std3__48unexpectE:
	.zero		1
	.type		_ZN40_INTERNAL_4e1f8bec_4_k_cu_b3a71742_128596thrust24THRUST_300001_SM_1000_NS6system6detail10sequential3seqE,@object
	.size		_ZN40_INTERNAL_4e1f8bec_4_k_cu_b3a71742_128596thrust24THRUST_300001_SM_1000_NS6system6detail10sequential3seqE,(.L_29 - _ZN40_INTERNAL_4e1f8bec_4_k_cu_b3a71742_128596thrust24THRUST_300001_SM_1000_NS6system6detail10sequential3seqE)
_ZN40_INTERNAL_4e1f8bec_4_k_cu_b3a71742_128596thrust24THRUST_300001_SM_1000_NS6system6detail10sequential3seqE:
	.zero		1
.L_29:


//--------------------- .nv.constant0._ZN3cub18CUB_300001_SM_10006detail11EmptyKernelIvEEvv --------------------------
	.section	.nv.constant0._ZN3cub18CUB_300001_SM_10006detail11EmptyKernelIvEEvv,"a",@progbits
	.sectionflags	@""
	.align	4
.nv.constant0._ZN3cub18CUB_300001_SM_10006detail11EmptyKernelIvEEvv:
	.zero		896


//--------------------- SYMBOLS --------------------------

	.type		.nv.reservedSmem.offset0,@object
	.size		.nv.reservedSmem.offset0,0x4
